//
// Generated by NVIDIA NVVM Compiler
//
// Compiler Build ID: CL-36424714
// Cuda compilation tools, release 13.0, V13.0.88
// Based on NVVM 20.0.0
//

.version 9.0
.target sm_100
.address_size 64

	// .globl	_Z6kernelPiii

.visible .entry _Z6kernelPiii(
	.param .u64 .ptr .align 1 _Z6kernelPiii_param_0,
	.param .u32 _Z6kernelPiii_param_1,
	.param .u32 _Z6kernelPiii_param_2
)
{
	.reg .pred 	%p<4>;
	.reg .b32 	%r<18>;
	.reg .b64 	%rd<5>;

	ld.param.u64 	%rd1, [_Z6kernelPiii_param_0];
	ld.param.u32 	%r3, [_Z6kernelPiii_param_1];
	ld.param.u32 	%r4, [_Z6kernelPiii_param_2];
	mov.u32 	%r6, %ctaid.x;
	mov.u32 	%r7, %ntid.x;
	mov.u32 	%r8, %tid.x;
	mad.lo.s32 	%r1, %r6, %r7, %r8;
	mov.u32 	%r9, %ctaid.y;
	mov.u32 	%r10, %ntid.y;
	mov.u32 	%r11, %tid.y;
	mad.lo.s32 	%r12, %r9, %r10, %r11;
	add.s32 	%r13, %r1, 4;
	setp.ge.s32 	%p1, %r13, %r3;
	setp.ge.s32 	%p2, %r12, %r4;
	or.pred  	%p3, %p1, %p2;
	@%p3 bra 	$L__BB0_2;
	cvta.to.global.u64 	%rd2, %rd1;
	mad.lo.s32 	%r14, %r3, %r12, %r1;
	mul.wide.s32 	%rd3, %r14, 4;
	add.s64 	%rd4, %rd2, %rd3;
	ld.global.u32 	%r15, [%rd4+16];
	ld.global.u32 	%r16, [%rd4];
	add.s32 	%r17, %r16, %r15;
	st.global.u32 	[%rd4], %r17;
$L__BB0_2:
	ret;

}


// ===== COMPILED SASS (sm_100) =====

	.target	sm_100

	.elftype	@"ET_EXEC"


//--------------------- .note.nv.tkinfo           --------------------------
	.section	.note.nv.tkinfo,"",@"SHT_NOTE"
	.sectionflags	@"SHF_NOTE_NV_TKINFO"
	.tkinfo
        /*0018*/ 	.word	0x00000002
        /*0030*/ 	.string	""
        /*0030*/ 	.string	"ptxas"
        /*0030*/ 	.string	"Cuda compilation tools, release 13.0, V13.0.88"
        /*0030*/ 	.string	"Build cuda_13.0.r13.0/compiler.36424714_0"
        /*0030*/ 	.string	"-arch sm_100 -m 64 "



//--------------------- .note.nv.cuinfo           --------------------------
	.section	.note.nv.cuinfo,"",@"SHT_NOTE"
	.sectionflags	@"SHF_NOTE_NV_CUINFO"
        /*0018*/ 	.short	0x0002
        /*001a*/ 	.short	0x0064
        /*001c*/ 	.short	0x0082
	.zero		2


//--------------------- .nv.info                  --------------------------
	.section	.nv.info,"",@"SHT_CUDA_INFO"
	.align	4


	//----- nvinfo : EIATTR_REGCOUNT
	.align		4
        /*0000*/ 	.byte	0x04, 0x2f
        /*0002*/ 	.short	(.L_1 - .L_0)
	.align		4
.L_0:
        /*0004*/ 	.word	index@(_Z6kernelPiii)
        /*0008*/ 	.word	0x00000008


	//----- nvinfo : EIATTR_FRAME_SIZE
	.align		4
.L_1:
        /*000c*/ 	.byte	0x04, 0x11
        /*000e*/ 	.short	(.L_3 - .L_2)
	.align		4
.L_2:
        /*0010*/ 	.word	index@(_Z6kernelPiii)
        /*0014*/ 	.word	0x00000000


	//----- nvinfo : EIATTR_MIN_STACK_SIZE
	.align		4
.L_3:
        /*0018*/ 	.byte	0x04, 0x12
        /*001a*/ 	.short	(.L_5 - .L_4)
	.align		4
.L_4:
        /*001c*/ 	.word	index@(_Z6kernelPiii)
        /*0020*/ 	.word	0x00000000
.L_5:


//--------------------- .nv.compat                --------------------------
	.section	.nv.compat,"",@"SHT_CUDA_COMPAT_INFO"
	.align	4
        /*0000*/ 	.byte	0x02, 0x09, 0x00, 0x00, 0x02, 0x02, 0x01, 0x00, 0x02, 0x05, 0x05, 0x00, 0x03, 0x07, 0x01, 0x01
        /*0010*/ 	.byte	0x02, 0x03, 0x00, 0x00, 0x02, 0x06, 0x01, 0x00, 0x04, 0x0b, 0x08, 0x00, 0x09, 0x00, 0x00, 0x00
        /*0020*/ 	.byte	0x00, 0x00, 0x00, 0x00


//--------------------- .nv.info._Z6kernelPiii    --------------------------
	.section	.nv.info._Z6kernelPiii,"",@"SHT_CUDA_INFO"
	.sectionflags	@""
	.align	4


	//----- nvinfo : EIATTR_CUDA_API_VERSION
	.align		4
        /*0000*/ 	.byte	0x04, 0x37
        /*0002*/ 	.short	(.L_7 - .L_6)
.L_6:
        /*0004*/ 	.word	0x00000082


	//----- nvinfo : EIATTR_KPARAM_INFO
	.align		4
.L_7:
        /*0008*/ 	.byte	0x04, 0x17
        /*000a*/ 	.short	(.L_9 - .L_8)
.L_8:
        /*000c*/ 	.word	0x00000000
        /*0010*/ 	.short	0x0002
        /*0012*/ 	.short	0x000c
        /*0014*/ 	.byte	0x00, 0xf0, 0x11, 0x00


	//----- nvinfo : EIATTR_KPARAM_INFO
	.align		4
.L_9:
        /*0018*/ 	.byte	0x04, 0x17
        /*001a*/ 	.short	(.L_11 - .L_10)
.L_10:
        /*001c*/ 	.word	0x00000000
        /*0020*/ 	.short	0x0001
        /*0022*/ 	.short	0x0008
        /*0024*/ 	.byte	0x00, 0xf0, 0x11, 0x00


	//----- nvinfo : EIATTR_KPARAM_INFO
	.align		4
.L_11:
        /*0028*/ 	.byte	0x04, 0x17
        /*002a*/ 	.short	(.L_13 - .L_12)
.L_12:
        /*002c*/ 	.word	0x00000000
        /*0030*/ 	.short	0x0000
        /*0032*/ 	.short	0x0000
        /*0034*/ 	.byte	0x00, 0xf5, 0x21, 0x00


	//----- nvinfo : EIATTR_SPARSE_MMA_MASK
	.align		4
.L_13:
        /*0038*/ 	.byte	0x03, 0x50
        /*003a*/ 	.short	0x0000


	//----- nvinfo : EIATTR_MAXREG_COUNT
	.align		4
        /*003c*/ 	.byte	0x03, 0x1b
        /*003e*/ 	.short	0x00ff


	//----- nvinfo : EIATTR_MERCURY_ISA_VERSION
	.align		4
        /*0040*/ 	.byte	0x03, 0x5f
        /*0042*/ 	.short	0x0101


	//----- nvinfo : EIATTR_VRC_CTA_INIT_COUNT
	.align		4
        /*0044*/ 	.byte	0x02, 0x4a
	.zero		1
	.zero		1


	//----- nvinfo : EIATTR_EXIT_INSTR_OFFSETS
	.align		4
        /*0048*/ 	.byte	0x04, 0x1c
        /*004a*/ 	.short	(.L_15 - .L_14)


	//   ....[0]....
.L_14:
        /*004c*/ 	.word	0x000000d0


	//   ....[1]....
        /*0050*/ 	.word	0x00000160


	//----- nvinfo : EIATTR_CBANK_PARAM_SIZE
	.align		4
.L_15:
        /*0054*/ 	.byte	0x03, 0x19
        /*0056*/ 	.short	0x0010


	//----- nvinfo : EIATTR_PARAM_CBANK
	.align		4
        /*0058*/ 	.byte	0x04, 0x0a
        /*005a*/ 	.short	(.L_17 - .L_16)
	.align		4
.L_16:
        /*005c*/ 	.word	index@(.nv.constant0._Z6kernelPiii)
        /*0060*/ 	.short	0x0380
        /*0062*/ 	.short	0x0010


	//----- nvinfo : EIATTR_SW_WAR
	.align		4
.L_17:
        /*0064*/ 	.byte	0x04, 0x36
        /*0066*/ 	.short	(.L_19 - .L_18)
.L_18:
        /*0068*/ 	.word	0x00000008
.L_19:


//--------------------- .nv.callgraph             --------------------------
	.section	.nv.callgraph,"",@"SHT_CUDA_CALLGRAPH"
	.align	4
	.sectionentsize	8
	.align		4
        /*0000*/ 	.word	0x00000000
	.align		4
        /*0004*/ 	.word	0xffffffff
	.align		4
        /*0008*/ 	.word	0x00000000
	.align		4
        /*000c*/ 	.word	0xfffffffe
	.align		4
        /*0010*/ 	.word	0x00000000
	.align		4
        /*0014*/ 	.word	0xfffffffd
	.align		4
        /*0018*/ 	.word	0x00000000
	.align		4
        /*001c*/ 	.word	0xfffffffc


//--------------------- .text._Z6kernelPiii       --------------------------
	.section	.text._Z6kernelPiii,"ax",@progbits
	.align	128
        .global         _Z6kernelPiii
        .type           _Z6kernelPiii,@function
        .size           _Z6kernelPiii,(.L_x_1 - _Z6kernelPiii)
        .other          _Z6kernelPiii,@"STO_CUDA_ENTRY STV_DEFAULT"
_Z6kernelPiii:
.text._Z6kernelPiii:
[----:B------:R-:W-:Y:S01]  /*0000*/  LDC R1, c[0x0][0x37c] ;  /* 0x0000df00ff017b82 */ /* 0x000fe20000000800 */
[----:B------:R-:W0:Y:S07]  /*0010*/  S2R R3, SR_TID.X ;  /* 0x0000000000037919 */ /* 0x000e2e0000002100 */
[----:B------:R-:W0:Y:S01]  /*0020*/  LDC R0, c[0x0][0x360] ;  /* 0x0000d800ff007b82 */ /* 0x000e220000000800 */
[----:B------:R-:W1:Y:S01]  /*0030*/  LDCU.64 UR6, c[0x0][0x388] ;  /* 0x00007100ff0677ac */ /* 0x000e620008000a00 */
[----:B------:R-:W2:Y:S06]  /*0040*/  S2R R2, SR_TID.Y ;  /* 0x0000000000027919 */ /* 0x000eac0000002200 */
[----:B------:R-:W0:Y:S08]  /*0050*/  S2UR UR4, SR_CTAID.X ;  /* 0x00000000000479c3 */ /* 0x000e300000002500 */
[----:B------:R-:W2:Y:S08]  /*0060*/  S2UR UR5, SR_CTAID.Y ;  /* 0x00000000000579c3 */ /* 0x000eb00000002600 */
[----:B------:R-:W2:Y:S01]  /*0070*/  LDC R5, c[0x0][0x364] ;  /* 0x0000d900ff057b82 */ /* 0x000ea20000000800 */
[----:B0-----:R-:W-:-:S02]  /*0080*/  IMAD R0, R0, UR4, R3 ;  /* 0x0000000400007c24 */ /* 0x001fc4000f8e0203 */
[----:B--2---:R-:W-:-:S03]  /*0090*/  IMAD R5, R5, UR5, R2 ;  /* 0x0000000505057c24 */ /* 0x004fc6000f8e0202 */
[----:B------:R-:W-:Y:S02]  /*00a0*/  IADD3 R2, PT, PT, R0, 0x4, RZ ;  /* 0x0000000400027810 */ /* 0x000fe40007ffe0ff */
[----:B-1----:R-:W-:-:S04]  /*00b0*/  ISETP.GE.AND P0, PT, R5, UR7, PT ;  /* 0x0000000705007c0c */ /* 0x002fc8000bf06270 */
[----:B------:R-:W-:-:S13]  /*00c0*/  ISETP.GE.OR P0, PT, R2, UR6, P0 ;  /* 0x0000000602007c0c */ /* 0x000fda0008706670 */
[----:B------:R-:W-:Y:S05]  /*00d0*/  @P0 EXIT ;  /* 0x000000000000094d */ /* 0x000fea0003800000 */
[----:B------:R-:W0:Y:S01]  /*00e0*/  LDC.64 R2, c[0x0][0x380] ;  /* 0x0000e000ff027b82 */ /* 0x000e220000000a00 */
[----:B------:R-:W1:Y:S01]  /*00f0*/  LDCU.64 UR4, c[0x0][0x358] ;  /* 0x00006b00ff0477ac */ /* 0x000e620008000a00 */
[----:B------:R-:W-:-:S04]  /*0100*/  IMAD R5, R5, UR6, R0 ;  /* 0x0000000605057c24 */ /* 0x000fc8000f8e0200 */
[----:B0-----:R-:W-:-:S05]  /*0110*/  IMAD.WIDE R2, R5, 0x4, R2 ;  /* 0x0000000405027825 */ /* 0x001fca00078e0202 */
[----:B-1----:R-:W2:Y:S04]  /*0120*/  LDG.E R0, desc[UR4][R2.64+0x10] ;  /* 0x0000100402007981 */ /* 0x002ea8000c1e1900 */
[----:B------:R-:W2:Y:S02]  /*0130*/  LDG.E R5, desc[UR4][R2.64] ;  /* 0x0000000402057981 */ /* 0x000ea4000c1e1900 */
[----:B--2---:R-:W-:-:S05]  /*0140*/  IADD3 R5, PT, PT, R0, R5, RZ ;  /* 0x0000000500057210 */ /* 0x004fca0007ffe0ff */
[----:B------:R-:W-:Y:S01]  /*0150*/  STG.E desc[UR4][R2.64], R5 ;  /* 0x0000000502007986 */ /* 0x000fe2000c101904 */
[----:B------:R-:W-:Y:S05]  /*0160*/  EXIT ;  /* 0x000000000000794d */ /* 0x000fea0003800000 */
.L_x_0:
[----:B------:R-:W-:-:S00]  /*0170*/  BRA `(.L_x_0) ;  /* 0xfffffffc00fc7947 */ /* 0x000fc0000383ffff */
[----:B------:R-:W-:-:S00]  /*0180*/  NOP ;  /* 0x0000000000007918 */ /* 0x000fc00000000000 */
[----:B------:R-:W-:-:S00]  /*0190*/  NOP ;  /* 0x0000000000007918 */ /* 0x000fc00000000000 */
[----:B------:R-:W-:-:S00]  /*01a0*/  NOP ;  /* 0x0000000000007918 */ /* 0x000fc00000000000 */
[----:B------:R-:W-:-:S00]  /*01b0*/  NOP ;  /* 0x0000000000007918 */ /* 0x000fc00000000000 */
[----:B------:R-:W-:-:S00]  /*01c0*/  NOP ;  /* 0x0000000000007918 */ /* 0x000fc00000000000 */
[----:B------:R-:W-:-:S00]  /*01d0*/  NOP ;  /* 0x0000000000007918 */ /* 0x000fc00000000000 */
[----:B------:R-:W-:-:S00]  /*01e0*/  NOP ;  /* 0x0000000000007918 */ /* 0x000fc00000000000 */
[----:B------:R-:W-:-:S00]  /*01f0*/  NOP ;  /* 0x0000000000007918 */ /* 0x000fc00000000000 */
.L_x_1:


//--------------------- .nv.shared.reserved.0     --------------------------
	.section	.nv.shared.reserved.0,"aw",@nobits
	.weak		__nv_reservedSMEM_offset_0_alias
	.size		__nv_reservedSMEM_offset_0_alias, 0, 64
	.other		__nv_reservedSMEM_offset_0_alias,@"STO_CUDA_RESERVED_SHARED STV_DEFAULT"
__nv_reservedSMEM_offset_0_alias:
	.zero		0
	.zero		64


//--------------------- .nv.constant0._Z6kernelPiii --------------------------
	.section	.nv.constant0._Z6kernelPiii,"a",@progbits
	.sectionflags	@""
	.align	4
.nv.constant0._Z6kernelPiii:
	.zero		912


//--------------------- SYMBOLS --------------------------

	.type		.nv.reservedSmem.offset0,@object
	.size		.nv.reservedSmem.offset0,0x4
